//
// Generated by NVIDIA NVVM Compiler
//
// Compiler Build ID: CL-36424714
// Cuda compilation tools, release 13.0, V13.0.88
// Based on NVVM 20.0.0
//

.version 9.0
.target sm_100
.address_size 64

	// .globl	_Z10packed_opsPfPKfS1_i

.visible .entry _Z10packed_opsPfPKfS1_i(
	.param .u64 .ptr .align 1 _Z10packed_opsPfPKfS1_i_param_0,
	.param .u64 .ptr .align 1 _Z10packed_opsPfPKfS1_i_param_1,
	.param .u64 .ptr .align 1 _Z10packed_opsPfPKfS1_i_param_2,
	.param .u32 _Z10packed_opsPfPKfS1_i_param_3
)
{
	.reg .pred 	%p<2>;
	.reg .b32 	%r<8>;
	.reg .b32 	%f<11>;
	.reg .b64 	%rd<11>;

	ld.param.u64 	%rd1, [_Z10packed_opsPfPKfS1_i_param_0];
	ld.param.u64 	%rd2, [_Z10packed_opsPfPKfS1_i_param_1];
	ld.param.u64 	%rd3, [_Z10packed_opsPfPKfS1_i_param_2];
	ld.param.u32 	%r2, [_Z10packed_opsPfPKfS1_i_param_3];
	mov.u32 	%r3, %ctaid.x;
	mov.u32 	%r4, %ntid.x;
	mov.u32 	%r5, %tid.x;
	mad.lo.s32 	%r6, %r3, %r4, %r5;
	shl.b32 	%r1, %r6, 1;
	or.b32  	%r7, %r1, 1;
	setp.ge.s32 	%p1, %r7, %r2;
	@%p1 bra 	$L__BB0_2;
	cvta.to.global.u64 	%rd4, %rd2;
	cvta.to.global.u64 	%rd5, %rd3;
	cvta.to.global.u64 	%rd6, %rd1;
	mul.wide.s32 	%rd7, %r1, 4;
	add.s64 	%rd8, %rd4, %rd7;
	ld.global.f32 	%f1, [%rd8];
	ld.global.f32 	%f2, [%rd8+4];
	add.s64 	%rd9, %rd5, %rd7;
	ld.global.f32 	%f3, [%rd9];
	ld.global.f32 	%f4, [%rd9+4];
	add.f32 	%f5, %f1, %f3;
	add.f32 	%f6, %f2, %f4;
	mul.f32 	%f7, %f1, %f3;
	mul.f32 	%f8, %f4, %f2;
	fma.rn.f32 	%f9, %f7, 0f3F000000, %f5;
	fma.rn.f32 	%f10, %f8, 0f3F000000, %f6;
	add.s64 	%rd10, %rd6, %rd7;
	st.global.f32 	[%rd10], %f9;
	st.global.f32 	[%rd10+4], %f10;
$L__BB0_2:
	ret;

}


// ===== COMPILED SASS (sm_100) =====

	.target	sm_100

	.elftype	@"ET_EXEC"


//--------------------- .note.nv.tkinfo           --------------------------
	.section	.note.nv.tkinfo,"",@"SHT_NOTE"
	.sectionflags	@"SHF_NOTE_NV_TKINFO"
	.tkinfo
        /*0018*/ 	.word	0x00000002
        /*0030*/ 	.string	""
        /*0030*/ 	.string	"ptxas"
        /*0030*/ 	.string	"Cuda compilation tools, release 13.0, V13.0.88"
        /*0030*/ 	.string	"Build cuda_13.0.r13.0/compiler.36424714_0"
        /*0030*/ 	.string	"-arch sm_100 -m 64 "



//--------------------- .note.nv.cuinfo           --------------------------
	.section	.note.nv.cuinfo,"",@"SHT_NOTE"
	.sectionflags	@"SHF_NOTE_NV_CUINFO"
        /*0018*/ 	.short	0x0002
        /*001a*/ 	.short	0x0064
        /*001c*/ 	.short	0x0082
	.zero		2


//--------------------- .nv.info                  --------------------------
	.section	.nv.info,"",@"SHT_CUDA_INFO"
	.align	4


	//----- nvinfo : EIATTR_REGCOUNT
	.align		4
        /*0000*/ 	.byte	0x04, 0x2f
        /*0002*/ 	.short	(.L_1 - .L_0)
	.align		4
.L_0:
        /*0004*/ 	.word	index@(_Z10packed_opsPfPKfS1_i)
        /*0008*/ 	.word	0x00000010


	//----- nvinfo : EIATTR_FRAME_SIZE
	.align		4
.L_1:
        /*000c*/ 	.byte	0x04, 0x11
        /*000e*/ 	.short	(.L_3 - .L_2)
	.align		4
.L_2:
        /*0010*/ 	.word	index@(_Z10packed_opsPfPKfS1_i)
        /*0014*/ 	.word	0x00000000


	//----- nvinfo : EIATTR_MIN_STACK_SIZE
	.align		4
.L_3:
        /*0018*/ 	.byte	0x04, 0x12
        /*001a*/ 	.short	(.L_5 - .L_4)
	.align		4
.L_4:
        /*001c*/ 	.word	index@(_Z10packed_opsPfPKfS1_i)
        /*0020*/ 	.word	0x00000000
.L_5:


//--------------------- .nv.compat                --------------------------
	.section	.nv.compat,"",@"SHT_CUDA_COMPAT_INFO"
	.align	4
        /*0000*/ 	.byte	0x02, 0x09, 0x00, 0x00, 0x02, 0x02, 0x01, 0x00, 0x02, 0x05, 0x05, 0x00, 0x03, 0x07, 0x01, 0x01
        /*0010*/ 	.byte	0x02, 0x03, 0x00, 0x00, 0x02, 0x06, 0x01, 0x00, 0x04, 0x0b, 0x08, 0x00, 0x09, 0x00, 0x00, 0x00
        /*0020*/ 	.byte	0x00, 0x00, 0x00, 0x00


//--------------------- .nv.info._Z10packed_opsPfPKfS1_i --------------------------
	.section	.nv.info._Z10packed_opsPfPKfS1_i,"",@"SHT_CUDA_INFO"
	.sectionflags	@""
	.align	4


	//----- nvinfo : EIATTR_CUDA_API_VERSION
	.align		4
        /*0000*/ 	.byte	0x04, 0x37
        /*0002*/ 	.short	(.L_7 - .L_6)
.L_6:
        /*0004*/ 	.word	0x00000082


	//----- nvinfo : EIATTR_KPARAM_INFO
	.align		4
.L_7:
        /*0008*/ 	.byte	0x04, 0x17
        /*000a*/ 	.short	(.L_9 - .L_8)
.L_8:
        /*000c*/ 	.word	0x00000000
        /*0010*/ 	.short	0x0003
        /*0012*/ 	.short	0x0018
        /*0014*/ 	.byte	0x00, 0xf0, 0x11, 0x00


	//----- nvinfo : EIATTR_KPARAM_INFO
	.align		4
.L_9:
        /*0018*/ 	.byte	0x04, 0x17
        /*001a*/ 	.short	(.L_11 - .L_10)
.L_10:
        /*001c*/ 	.word	0x00000000
        /*0020*/ 	.short	0x0002
        /*0022*/ 	.short	0x0010
        /*0024*/ 	.byte	0x00, 0xf5, 0x21, 0x00


	//----- nvinfo : EIATTR_KPARAM_INFO
	.align		4
.L_11:
        /*0028*/ 	.byte	0x04, 0x17
        /*002a*/ 	.short	(.L_13 - .L_12)
.L_12:
        /*002c*/ 	.word	0x00000000
        /*0030*/ 	.short	0x0001
        /*0032*/ 	.short	0x0008
        /*0034*/ 	.byte	0x00, 0xf5, 0x21, 0x00


	//----- nvinfo : EIATTR_KPARAM_INFO
	.align		4
.L_13:
        /*0038*/ 	.byte	0x04, 0x17
        /*003a*/ 	.short	(.L_15 - .L_14)
.L_14:
        /*003c*/ 	.word	0x00000000
        /*0040*/ 	.short	0x0000
        /*0042*/ 	.short	0x0000
        /*0044*/ 	.byte	0x00, 0xf5, 0x21, 0x00


	//----- nvinfo : EIATTR_SPARSE_MMA_MASK
	.align		4
.L_15:
        /*0048*/ 	.byte	0x03, 0x50
        /*004a*/ 	.short	0x0000


	//----- nvinfo : EIATTR_MAXREG_COUNT
	.align		4
        /*004c*/ 	.byte	0x03, 0x1b
        /*004e*/ 	.short	0x00ff


	//----- nvinfo : EIATTR_MERCURY_ISA_VERSION
	.align		4
        /*0050*/ 	.byte	0x03, 0x5f
        /*0052*/ 	.short	0x0101


	//----- nvinfo : EIATTR_VRC_CTA_INIT_COUNT
	.align		4
        /*0054*/ 	.byte	0x02, 0x4a
	.zero		1
	.zero		1


	//----- nvinfo : EIATTR_EXIT_INSTR_OFFSETS
	.align		4
        /*0058*/ 	.byte	0x04, 0x1c
        /*005a*/ 	.short	(.L_17 - .L_16)


	//   ....[0]....
.L_16:
        /*005c*/ 	.word	0x00000090


	//   ....[1]....
        /*0060*/ 	.word	0x000001d0


	//----- nvinfo : EIATTR_CBANK_PARAM_SIZE
	.align		4
.L_17:
        /*0064*/ 	.byte	0x03, 0x19
        /*0066*/ 	.short	0x001c


	//----- nvinfo : EIATTR_PARAM_CBANK
	.align		4
        /*0068*/ 	.byte	0x04, 0x0a
        /*006a*/ 	.short	(.L_19 - .L_18)
	.align		4
.L_18:
        /*006c*/ 	.word	index@(.nv.constant0._Z10packed_opsPfPKfS1_i)
        /*0070*/ 	.short	0x0380
        /*0072*/ 	.short	0x001c


	//----- nvinfo : EIATTR_SW_WAR
	.align		4
.L_19:
        /*0074*/ 	.byte	0x04, 0x36
        /*0076*/ 	.short	(.L_21 - .L_20)
.L_20:
        /*0078*/ 	.word	0x00000008
.L_21:


//--------------------- .nv.callgraph             --------------------------
	.section	.nv.callgraph,"",@"SHT_CUDA_CALLGRAPH"
	.align	4
	.sectionentsize	8
	.align		4
        /*0000*/ 	.word	0x00000000
	.align		4
        /*0004*/ 	.word	0xffffffff
	.align		4
        /*0008*/ 	.word	0x00000000
	.align		4
        /*000c*/ 	.word	0xfffffffe
	.align		4
        /*0010*/ 	.word	0x00000000
	.align		4
        /*0014*/ 	.word	0xfffffffd
	.align		4
        /*0018*/ 	.word	0x00000000
	.align		4
        /*001c*/ 	.word	0xfffffffc


//--------------------- .text._Z10packed_opsPfPKfS1_i --------------------------
	.section	.text._Z10packed_opsPfPKfS1_i,"ax",@progbits
	.align	128
        .global         _Z10packed_opsPfPKfS1_i
        .type           _Z10packed_opsPfPKfS1_i,@function
        .size           _Z10packed_opsPfPKfS1_i,(.L_x_1 - _Z10packed_opsPfPKfS1_i)
        .other          _Z10packed_opsPfPKfS1_i,@"STO_CUDA_ENTRY STV_DEFAULT"
_Z10packed_opsPfPKfS1_i:
.text._Z10packed_opsPfPKfS1_i:
[----:B------:R-:W-:Y:S01]  /*0000*/  LDC R1, c[0x0][0x37c] ;  /* 0x0000df00ff017b82 */ /* 0x000fe20000000800 */
[----:B------:R-:W0:Y:S07]  /*0010*/  S2R R3, SR_TID.X ;  /* 0x0000000000037919 */ /* 0x000e2e0000002100 */
[----:B------:R-:W0:Y:S01]  /*0020*/  S2UR UR4, SR_CTAID.X ;  /* 0x00000000000479c3 */ /* 0x000e220000002500 */
[----:B------:R-:W1:Y:S07]  /*0030*/  LDCU UR5, c[0x0][0x398] ;  /* 0x00007300ff0577ac */ /* 0x000e6e0008000800 */
[----:B------:R-:W0:Y:S02]  /*0040*/  LDC R0, c[0x0][0x360] ;  /* 0x0000d800ff007b82 */ /* 0x000e240000000800 */
[----:B0-----:R-:W-:-:S05]  /*0050*/  IMAD R0, R0, UR4, R3 ;  /* 0x0000000400007c24 */ /* 0x001fca000f8e0203 */
[----:B------:R-:W-:-:S04]  /*0060*/  SHF.L.U32 R9, R0, 0x1, RZ ;  /* 0x0000000100097819 */ /* 0x000fc800000006ff */
[----:B------:R-:W-:-:S04]  /*0070*/  IADD3 R0, PT, PT, R9, 0x1, RZ ;  /* 0x0000000109007810 */ /* 0x000fc80007ffe0ff */
[----:B-1----:R-:W-:-:S13]  /*0080*/  ISETP.GE.AND P0, PT, R0, UR5, PT ;  /* 0x0000000500007c0c */ /* 0x002fda000bf06270 */
[----:B------:R-:W-:Y:S05]  /*0090*/  @P0 EXIT ;  /* 0x000000000000094d */ /* 0x000fea0003800000 */
[----:B------:R-:W0:Y:S01]  /*00a0*/  LDC.64 R2, c[0x0][0x388] ;  /* 0x0000e200ff027b82 */ /* 0x000e220000000a00 */
[----:B------:R-:W1:Y:S07]  /*00b0*/  LDCU.64 UR4, c[0x0][0x358] ;  /* 0x00006b00ff0477ac */ /* 0x000e6e0008000a00 */
[----:B------:R-:W2:Y:S08]  /*00c0*/  LDC.64 R4, c[0x0][0x390] ;  /* 0x0000e400ff047b82 */ /* 0x000eb00000000a00 */
[----:B------:R-:W3:Y:S01]  /*00d0*/  LDC.64 R6, c[0x0][0x380] ;  /* 0x0000e000ff067b82 */ /* 0x000ee20000000a00 */
[----:B0-----:R-:W-:-:S05]  /*00e0*/  IMAD.WIDE R2, R9, 0x4, R2 ;  /* 0x0000000409027825 */ /* 0x001fca00078e0202 */
[----:B-1----:R-:W4:Y:S01]  /*00f0*/  LDG.E R0, desc[UR4][R2.64] ;  /* 0x0000000402007981 */ /* 0x002f22000c1e1900 */
[----:B--2---:R-:W-:-:S03]  /*0100*/  IMAD.WIDE R4, R9, 0x4, R4 ;  /* 0x0000000409047825 */ /* 0x004fc600078e0204 */
[----:B------:R-:W2:Y:S04]  /*0110*/  LDG.E R8, desc[UR4][R2.64+0x4] ;  /* 0x0000040402087981 */ /* 0x000ea8000c1e1900 */
[----:B------:R-:W4:Y:S04]  /*0120*/  LDG.E R11, desc[UR4][R4.64] ;  /* 0x00000004040b7981 */ /* 0x000f28000c1e1900 */
[----:B------:R-:W2:Y:S01]  /*0130*/  LDG.E R13, desc[UR4][R4.64+0x4] ;  /* 0x00000404040d7981 */ /* 0x000ea2000c1e1900 */
[----:B---3--:R-:W-:-:S04]  /*0140*/  IMAD.WIDE R6, R9, 0x4, R6 ;  /* 0x0000000409067825 */ /* 0x008fc800078e0206 */
[C---:B----4-:R-:W-:Y:S01]  /*0150*/  FADD R10, R0.reuse, R11 ;  /* 0x0000000b000a7221 */ /* 0x050fe20000000000 */
[----:B------:R-:W-:Y:S01]  /*0160*/  FMUL R11, R0, R11 ;  /* 0x0000000b000b7220 */ /* 0x000fe20000400000 */
[C---:B--2---:R-:W-:Y:S01]  /*0170*/  FADD R0, R8.reuse, R13 ;  /* 0x0000000d08007221 */ /* 0x044fe20000000000 */
[----:B------:R-:W-:Y:S02]  /*0180*/  FMUL R13, R8, R13 ;  /* 0x0000000d080d7220 */ /* 0x000fe40000400000 */
[----:B------:R-:W-:Y:S02]  /*0190*/  FFMA R11, R11, 0.5, R10 ;  /* 0x3f0000000b0b7823 */ /* 0x000fe4000000000a */
[----:B------:R-:W-:-:S03]  /*01a0*/  FFMA R13, R13, 0.5, R0 ;  /* 0x3f0000000d0d7823 */ /* 0x000fc60000000000 */
[----:B------:R-:W-:Y:S04]  /*01b0*/  STG.E desc[UR4][R6.64], R11 ;  /* 0x0000000b06007986 */ /* 0x000fe8000c101904 */
[----:B------:R-:W-:Y:S01]  /*01c0*/  STG.E desc[UR4][R6.64+0x4], R13 ;  /* 0x0000040d06007986 */ /* 0x000fe2000c101904 */
[----:B------:R-:W-:Y:S05]  /*01d0*/  EXIT ;  /* 0x000000000000794d */ /* 0x000fea0003800000 */
.L_x_0:
[----:B------:R-:W-:-:S00]  /*01e0*/  BRA `(.L_x_0) ;  /* 0xfffffffc00fc7947 */ /* 0x000fc0000383ffff */
[----:B------:R-:W-:-:S00]  /*01f0*/  NOP ;  /* 0x0000000000007918 */ /* 0x000fc00000000000 */
        /* <DEDUP_REMOVED lines=8> */
.L_x_1:


//--------------------- .nv.shared.reserved.0     --------------------------
	.section	.nv.shared.reserved.0,"aw",@nobits
	.weak		__nv_reservedSMEM_offset_0_alias
	.size		__nv_reservedSMEM_offset_0_alias, 0, 64
	.other		__nv_reservedSMEM_offset_0_alias,@"STO_CUDA_RESERVED_SHARED STV_DEFAULT"
__nv_reservedSMEM_offset_0_alias:
	.zero		0
	.zero		64


//--------------------- .nv.constant0._Z10packed_opsPfPKfS1_i --------------------------
	.section	.nv.constant0._Z10packed_opsPfPKfS1_i,"a",@progbits
	.sectionflags	@""
	.align	4
.nv.constant0._Z10packed_opsPfPKfS1_i:
	.zero		924


//--------------------- SYMBOLS --------------------------

	.type		.nv.reservedSmem.offset0,@object
	.size		.nv.reservedSmem.offset0,0x4
